//
// Generated by NVIDIA NVVM Compiler
//
// Compiler Build ID: CL-36424714
// Cuda compilation tools, release 13.0, V13.0.88
// Based on NVVM 20.0.0
//

.version 9.0
.target sm_100
.address_size 64

	// .globl	_Z6addTenPfi

.visible .entry _Z6addTenPfi(
	.param .u64 .ptr .align 1 _Z6addTenPfi_param_0,
	.param .u32 _Z6addTenPfi_param_1
)
{
	.reg .b32 	%r<17>;
	.reg .b32 	%f<3>;
	.reg .b64 	%rd<5>;

	ld.param.u64 	%rd1, [_Z6addTenPfi_param_0];
	cvta.to.global.u64 	%rd2, %rd1;
	mov.u32 	%r1, %ntid.x;
	mov.u32 	%r2, %ntid.y;
	mov.u32 	%r3, %ntid.z;
	mov.u32 	%r4, %tid.x;
	mov.u32 	%r5, %tid.y;
	mov.u32 	%r6, %tid.z;
	mov.u32 	%r7, %ctaid.x;
	mov.u32 	%r8, %nctaid.y;
	mov.u32 	%r9, %ctaid.y;
	mov.u32 	%r10, %nctaid.z;
	mov.u32 	%r11, %ctaid.z;
	mad.lo.s32 	%r12, %r10, %r11, %r9;
	mad.lo.s32 	%r13, %r12, %r8, %r7;
	mad.lo.s32 	%r14, %r13, %r1, %r6;
	mad.lo.s32 	%r15, %r14, %r3, %r5;
	mad.lo.s32 	%r16, %r15, %r2, %r4;
	mul.wide.s32 	%rd3, %r16, 4;
	add.s64 	%rd4, %rd2, %rd3;
	ld.global.f32 	%f1, [%rd4];
	add.f32 	%f2, %f1, 0f41200000;
	st.global.f32 	[%rd4], %f2;
	ret;

}


// ===== COMPILED SASS (sm_100) =====

	.target	sm_100

	.elftype	@"ET_EXEC"


//--------------------- .note.nv.tkinfo           --------------------------
	.section	.note.nv.tkinfo,"",@"SHT_NOTE"
	.sectionflags	@"SHF_NOTE_NV_TKINFO"
	.tkinfo
        /*0018*/ 	.word	0x00000002
        /*0030*/ 	.string	""
        /*0030*/ 	.string	"ptxas"
        /*0030*/ 	.string	"Cuda compilation tools, release 13.0, V13.0.88"
        /*0030*/ 	.string	"Build cuda_13.0.r13.0/compiler.36424714_0"
        /*0030*/ 	.string	"-arch sm_100 -m 64 "



//--------------------- .note.nv.cuinfo           --------------------------
	.section	.note.nv.cuinfo,"",@"SHT_NOTE"
	.sectionflags	@"SHF_NOTE_NV_CUINFO"
        /*0018*/ 	.short	0x0002
        /*001a*/ 	.short	0x0064
        /*001c*/ 	.short	0x0082
	.zero		2


//--------------------- .nv.info                  --------------------------
	.section	.nv.info,"",@"SHT_CUDA_INFO"
	.align	4


	//----- nvinfo : EIATTR_REGCOUNT
	.align		4
        /*0000*/ 	.byte	0x04, 0x2f
        /*0002*/ 	.short	(.L_1 - .L_0)
	.align		4
.L_0:
        /*0004*/ 	.word	index@(_Z6addTenPfi)
        /*0008*/ 	.word	0x00000010


	//----- nvinfo : EIATTR_FRAME_SIZE
	.align		4
.L_1:
        /*000c*/ 	.byte	0x04, 0x11
        /*000e*/ 	.short	(.L_3 - .L_2)
	.align		4
.L_2:
        /*0010*/ 	.word	index@(_Z6addTenPfi)
        /*0014*/ 	.word	0x00000000


	//----- nvinfo : EIATTR_MIN_STACK_SIZE
	.align		4
.L_3:
        /*0018*/ 	.byte	0x04, 0x12
        /*001a*/ 	.short	(.L_5 - .L_4)
	.align		4
.L_4:
        /*001c*/ 	.word	index@(_Z6addTenPfi)
        /*0020*/ 	.word	0x00000000
.L_5:


//--------------------- .nv.compat                --------------------------
	.section	.nv.compat,"",@"SHT_CUDA_COMPAT_INFO"
	.align	4
        /*0000*/ 	.byte	0x02, 0x09, 0x00, 0x00, 0x02, 0x02, 0x01, 0x00, 0x02, 0x05, 0x05, 0x00, 0x03, 0x07, 0x01, 0x01
        /*0010*/ 	.byte	0x02, 0x03, 0x00, 0x00, 0x02, 0x06, 0x01, 0x00, 0x04, 0x0b, 0x08, 0x00, 0x09, 0x00, 0x00, 0x00
        /*0020*/ 	.byte	0x00, 0x00, 0x00, 0x00


//--------------------- .nv.info._Z6addTenPfi     --------------------------
	.section	.nv.info._Z6addTenPfi,"",@"SHT_CUDA_INFO"
	.sectionflags	@""
	.align	4


	//----- nvinfo : EIATTR_CUDA_API_VERSION
	.align		4
        /*0000*/ 	.byte	0x04, 0x37
        /*0002*/ 	.short	(.L_7 - .L_6)
.L_6:
        /*0004*/ 	.word	0x00000082


	//----- nvinfo : EIATTR_KPARAM_INFO
	.align		4
.L_7:
        /*0008*/ 	.byte	0x04, 0x17
        /*000a*/ 	.short	(.L_9 - .L_8)
.L_8:
        /*000c*/ 	.word	0x00000000
        /*0010*/ 	.short	0x0001
        /*0012*/ 	.short	0x0008
        /*0014*/ 	.byte	0x00, 0xf0, 0x11, 0x00


	//----- nvinfo : EIATTR_KPARAM_INFO
	.align		4
.L_9:
        /*0018*/ 	.byte	0x04, 0x17
        /*001a*/ 	.short	(.L_11 - .L_10)
.L_10:
        /*001c*/ 	.word	0x00000000
        /*0020*/ 	.short	0x0000
        /*0022*/ 	.short	0x0000
        /*0024*/ 	.byte	0x00, 0xf5, 0x21, 0x00


	//----- nvinfo : EIATTR_SPARSE_MMA_MASK
	.align		4
.L_11:
        /*0028*/ 	.byte	0x03, 0x50
        /*002a*/ 	.short	0x0000


	//----- nvinfo : EIATTR_MAXREG_COUNT
	.align		4
        /*002c*/ 	.byte	0x03, 0x1b
        /*002e*/ 	.short	0x00ff


	//----- nvinfo : EIATTR_MERCURY_ISA_VERSION
	.align		4
        /*0030*/ 	.byte	0x03, 0x5f
        /*0032*/ 	.short	0x0101


	//----- nvinfo : EIATTR_VRC_CTA_INIT_COUNT
	.align		4
        /*0034*/ 	.byte	0x02, 0x4a
	.zero		1
	.zero		1


	//----- nvinfo : EIATTR_EXIT_INSTR_OFFSETS
	.align		4
        /*0038*/ 	.byte	0x04, 0x1c
        /*003a*/ 	.short	(.L_13 - .L_12)


	//   ....[0]....
.L_12:
        /*003c*/ 	.word	0x00000170


	//----- nvinfo : EIATTR_CBANK_PARAM_SIZE
	.align		4
.L_13:
        /*0040*/ 	.byte	0x03, 0x19
        /*0042*/ 	.short	0x000c


	//----- nvinfo : EIATTR_PARAM_CBANK
	.align		4
        /*0044*/ 	.byte	0x04, 0x0a
        /*0046*/ 	.short	(.L_15 - .L_14)
	.align		4
.L_14:
        /*0048*/ 	.word	index@(.nv.constant0._Z6addTenPfi)
        /*004c*/ 	.short	0x0380
        /*004e*/ 	.short	0x000c


	//----- nvinfo : EIATTR_SW_WAR
	.align		4
.L_15:
        /*0050*/ 	.byte	0x04, 0x36
        /*0052*/ 	.short	(.L_17 - .L_16)
.L_16:
        /*0054*/ 	.word	0x00000008
.L_17:


//--------------------- .nv.callgraph             --------------------------
	.section	.nv.callgraph,"",@"SHT_CUDA_CALLGRAPH"
	.align	4
	.sectionentsize	8
	.align		4
        /*0000*/ 	.word	0x00000000
	.align		4
        /*0004*/ 	.word	0xffffffff
	.align		4
        /*0008*/ 	.word	0x00000000
	.align		4
        /*000c*/ 	.word	0xfffffffe
	.align		4
        /*0010*/ 	.word	0x00000000
	.align		4
        /*0014*/ 	.word	0xfffffffd
	.align		4
        /*0018*/ 	.word	0x00000000
	.align		4
        /*001c*/ 	.word	0xfffffffc


//--------------------- .text._Z6addTenPfi        --------------------------
	.section	.text._Z6addTenPfi,"ax",@progbits
	.align	128
        .global         _Z6addTenPfi
        .type           _Z6addTenPfi,@function
        .size           _Z6addTenPfi,(.L_x_1 - _Z6addTenPfi)
        .other          _Z6addTenPfi,@"STO_CUDA_ENTRY STV_DEFAULT"
_Z6addTenPfi:
.text._Z6addTenPfi:
[----:B------:R-:W-:Y:S01]  /*0000*/  LDC R1, c[0x0][0x37c] ;  /* 0x0000df00ff017b82 */ /* 0x000fe20000000800 */
[----:B------:R-:W0:Y:S01]  /*0010*/  S2R R0, SR_CTAID.Y ;  /* 0x0000000000007919 */ /* 0x000e220000002600 */
[----:B------:R-:W1:Y:S06]  /*0020*/  LDCU UR6, c[0x0][0x360] ;  /* 0x00006c00ff0677ac */ /* 0x000e6c0008000800 */
[----:B------:R-:W2:Y:S01]  /*0030*/  S2UR UR4, SR_CTAID.X ;  /* 0x00000000000479c3 */ /* 0x000ea20000002500 */
[----:B------:R-:W0:Y:S01]  /*0040*/  S2R R4, SR_CTAID.Z ;  /* 0x0000000000047919 */ /* 0x000e220000002700 */
[----:B------:R-:W3:Y:S01]  /*0050*/  LDCU UR7, c[0x0][0x364] ;  /* 0x00006c80ff0777ac */ /* 0x000ee20008000800 */
[----:B------:R-:W1:Y:S01]  /*0060*/  S2R R9, SR_TID.Z ;  /* 0x0000000000097919 */ /* 0x000e620000002300 */
[----:B------:R-:W4:Y:S04]  /*0070*/  LDCU UR8, c[0x0][0x368] ;  /* 0x00006d00ff0877ac */ /* 0x000f280008000800 */
[----:B------:R-:W2:Y:S01]  /*0080*/  LDC R11, c[0x0][0x374] ;  /* 0x0000dd00ff0b7b82 */ /* 0x000ea20000000800 */
[----:B------:R-:W4:Y:S01]  /*0090*/  S2R R7, SR_TID.Y ;  /* 0x0000000000077919 */ /* 0x000f220000002200 */
[----:B------:R-:W3:Y:S06]  /*00a0*/  S2R R5, SR_TID.X ;  /* 0x0000000000057919 */ /* 0x000eec0000002100 */
[----:B------:R-:W0:Y:S08]  /*00b0*/  LDC R13, c[0x0][0x378] ;  /* 0x0000de00ff0d7b82 */ /* 0x000e300000000800 */
[----:B------:R-:W5:Y:S01]  /*00c0*/  LDC.64 R2, c[0x0][0x380] ;  /* 0x0000e000ff027b82 */ /* 0x000f620000000a00 */
[----:B0-----:R-:W-:-:S04]  /*00d0*/  IMAD R0, R13, R4, R0 ;  /* 0x000000040d007224 */ /* 0x001fc800078e0200 */
[----:B--2---:R-:W-:Y:S01]  /*00e0*/  IMAD R0, R0, R11, UR4 ;  /* 0x0000000400007e24 */ /* 0x004fe2000f8e020b */
[----:B------:R-:W0:Y:S03]  /*00f0*/  LDCU.64 UR4, c[0x0][0x358] ;  /* 0x00006b00ff0477ac */ /* 0x000e260008000a00 */
[----:B-1----:R-:W-:-:S04]  /*0100*/  IMAD R0, R0, UR6, R9 ;  /* 0x0000000600007c24 */ /* 0x002fc8000f8e0209 */
[----:B----4-:R-:W-:-:S04]  /*0110*/  IMAD R0, R0, UR8, R7 ;  /* 0x0000000800007c24 */ /* 0x010fc8000f8e0207 */
[----:B---3--:R-:W-:-:S04]  /*0120*/  IMAD R5, R0, UR7, R5 ;  /* 0x0000000700057c24 */ /* 0x008fc8000f8e0205 */
[----:B-----5:R-:W-:-:S05]  /*0130*/  IMAD.WIDE R2, R5, 0x4, R2 ;  /* 0x0000000405027825 */ /* 0x020fca00078e0202 */
[----:B0-----:R-:W2:Y:S02]  /*0140*/  LDG.E R0, desc[UR4][R2.64] ;  /* 0x0000000402007981 */ /* 0x001ea4000c1e1900 */
[----:B--2---:R-:W-:-:S05]  /*0150*/  FADD R5, R0, 10 ;  /* 0x4120000000057421 */ /* 0x004fca0000000000 */
[----:B------:R-:W-:Y:S01]  /*0160*/  STG.E desc[UR4][R2.64], R5 ;  /* 0x0000000502007986 */ /* 0x000fe2000c101904 */
[----:B------:R-:W-:Y:S05]  /*0170*/  EXIT ;  /* 0x000000000000794d */ /* 0x000fea0003800000 */
.L_x_0:
[----:B------:R-:W-:-:S00]  /*0180*/  BRA `(.L_x_0) ;  /* 0xfffffffc00fc7947 */ /* 0x000fc0000383ffff */
[----:B------:R-:W-:-:S00]  /*0190*/  NOP ;  /* 0x0000000000007918 */ /* 0x000fc00000000000 */
        /* <DEDUP_REMOVED lines=14> */
.L_x_1:


//--------------------- .nv.shared.reserved.0     --------------------------
	.section	.nv.shared.reserved.0,"aw",@nobits
	.weak		__nv_reservedSMEM_offset_0_alias
	.size		__nv_reservedSMEM_offset_0_alias, 0, 64
	.other		__nv_reservedSMEM_offset_0_alias,@"STO_CUDA_RESERVED_SHARED STV_DEFAULT"
__nv_reservedSMEM_offset_0_alias:
	.zero		0
	.zero		64


//--------------------- .nv.constant0._Z6addTenPfi --------------------------
	.section	.nv.constant0._Z6addTenPfi,"a",@progbits
	.sectionflags	@""
	.align	4
.nv.constant0._Z6addTenPfi:
	.zero		908


//--------------------- SYMBOLS --------------------------

	.type		.nv.reservedSmem.offset0,@object
	.size		.nv.reservedSmem.offset0,0x4
